	.headerflags	@"EF_CUDA_TEXMODE_UNIFIED EF_CUDA_64BIT_ADDRESS EF_CUDA_ACCELERATORS EF_CUDA_SM90 EF_CUDA_VIRTUAL_SM(EF_CUDA_SM90)"
	.elftype	@"ET_EXEC"


//--------------------- .nv.info                  --------------------------
	.section	.nv.info,"",@"SHT_CUDA_INFO"
	.align	4


	//----- nvinfo : EIATTR_REGCOUNT
	.align		4
        /*0000*/ 	.byte	0x04, 0x2f
        /*0002*/ 	.short	(.L_1 - .L_0)
	.align		4
.L_0:
        /*0004*/ 	.word	index@(triton_poi_fused__unsafe_index_add_mul_sub_38)
        /*0008*/ 	.word	0x00000019


	//----- nvinfo : EIATTR_MIN_STACK_SIZE
	.align		4
.L_1:
        /*000c*/ 	.byte	0x04, 0x12
        /*000e*/ 	.short	(.L_3 - .L_2)
	.align		4
.L_2:
        /*0010*/ 	.word	index@(triton_poi_fused__unsafe_index_add_mul_sub_38)
        /*0014*/ 	.word	0x00000000


	//----- nvinfo : EIATTR_FRAME_SIZE
	.align		4
.L_3:
        /*0018*/ 	.byte	0x04, 0x11
        /*001a*/ 	.short	(.L_5 - .L_4)
	.align		4
.L_4:
        /*001c*/ 	.word	index@(triton_poi_fused__unsafe_index_add_mul_sub_38)
        /*0020*/ 	.word	0x00000000


	//----- nvinfo : EIATTR_MIN_STACK_SIZE
	.align		4
.L_5:
        /*0024*/ 	.byte	0x04, 0x12
        /*0026*/ 	.short	(.L_7 - .L_6)
	.align		4
.L_6:
        /*0028*/ 	.word	index@(triton_poi_fused__unsafe_index_add_mul_sub_38)
        /*002c*/ 	.word	0x00000000
.L_7:


//--------------------- .nv.info.triton_poi_fused__unsafe_index_add_mul_sub_38 --------------------------
	.section	.nv.info.triton_poi_fused__unsafe_index_add_mul_sub_38,"",@"SHT_CUDA_INFO"
	.sectionflags	@""
	.align	4


	//----- nvinfo : EIATTR_CUDA_API_VERSION
	.align		4
        /*0000*/ 	.byte	0x04, 0x37
        /*0002*/ 	.short	(.L_9 - .L_8)
.L_8:
        /*0004*/ 	.word	0x0000007c


	//----- nvinfo : EIATTR_KPARAM_INFO
	.align		4
.L_9:
        /*0008*/ 	.byte	0x04, 0x17
        /*000a*/ 	.short	(.L_11 - .L_10)
.L_10:
        /*000c*/ 	.word	0x00000000
        /*0010*/ 	.short	0x0006
        /*0012*/ 	.short	0x0030
        /*0014*/ 	.byte	0x00, 0xf0, 0x11, 0x00


	//----- nvinfo : EIATTR_KPARAM_INFO
	.align		4
.L_11:
        /*0018*/ 	.byte	0x04, 0x17
        /*001a*/ 	.short	(.L_13 - .L_12)
.L_12:
        /*001c*/ 	.word	0x00000000
        /*0020*/ 	.short	0x0005
        /*0022*/ 	.short	0x0028
        /*0024*/ 	.byte	0x00, 0xf4, 0x21, 0x00


	//----- nvinfo : EIATTR_KPARAM_INFO
	.align		4
.L_13:
        /*0028*/ 	.byte	0x04, 0x17
        /*002a*/ 	.short	(.L_15 - .L_14)
.L_14:
        /*002c*/ 	.word	0x00000000
        /*0030*/ 	.short	0x0004
        /*0032*/ 	.short	0x0020
        /*0034*/ 	.byte	0x00, 0xf4, 0x21, 0x00


	//----- nvinfo : EIATTR_KPARAM_INFO
	.align		4
.L_15:
        /*0038*/ 	.byte	0x04, 0x17
        /*003a*/ 	.short	(.L_17 - .L_16)
.L_16:
        /*003c*/ 	.word	0x00000000
        /*0040*/ 	.short	0x0003
        /*0042*/ 	.short	0x0018
        /*0044*/ 	.byte	0x00, 0xf4, 0x21, 0x00


	//----- nvinfo : EIATTR_KPARAM_INFO
	.align		4
.L_17:
        /*0048*/ 	.byte	0x04, 0x17
        /*004a*/ 	.short	(.L_19 - .L_18)
.L_18:
        /*004c*/ 	.word	0x00000000
        /*0050*/ 	.short	0x0002
        /*0052*/ 	.short	0x0010
        /*0054*/ 	.byte	0x00, 0xf4, 0x21, 0x00


	//----- nvinfo : EIATTR_KPARAM_INFO
	.align		4
.L_19:
        /*0058*/ 	.byte	0x04, 0x17
        /*005a*/ 	.short	(.L_21 - .L_20)
.L_20:
        /*005c*/ 	.word	0x00000000
        /*0060*/ 	.short	0x0001
        /*0062*/ 	.short	0x0008
        /*0064*/ 	.byte	0x00, 0xf4, 0x21, 0x00


	//----- nvinfo : EIATTR_KPARAM_INFO
	.align		4
.L_21:
        /*0068*/ 	.byte	0x04, 0x17
        /*006a*/ 	.short	(.L_23 - .L_22)
.L_22:
        /*006c*/ 	.word	0x00000000
        /*0070*/ 	.short	0x0000
        /*0072*/ 	.short	0x0000
        /*0074*/ 	.byte	0x00, 0xf4, 0x21, 0x00


	//----- nvinfo : EIATTR_SPARSE_MMA_MASK
	.align		4
.L_23:
        /*0078*/ 	.byte	0x03, 0x50
        /*007a*/ 	.short	0x0000


	//----- nvinfo : EIATTR_MAXREG_COUNT
	.align		4
        /*007c*/ 	.byte	0x03, 0x1b
        /*007e*/ 	.short	0x00ff


	//----- nvinfo : EIATTR_EXIT_INSTR_OFFSETS
	.align		4
        /*0080*/ 	.byte	0x04, 0x1c
        /*0082*/ 	.short	(.L_25 - .L_24)


	//   ....[0]....
.L_24:
        /*0084*/ 	.word	0x000004e0


	//----- nvinfo : EIATTR_REQNTID
	.align		4
.L_25:
        /*0088*/ 	.byte	0x04, 0x10
        /*008a*/ 	.short	(.L_27 - .L_26)
.L_26:
        /*008c*/ 	.word	0x00000080
        /*0090*/ 	.word	0x00000001
        /*0094*/ 	.word	0x00000001


	//----- nvinfo : EIATTR_CBANK_PARAM_SIZE
	.align		4
.L_27:
        /*0098*/ 	.byte	0x03, 0x19
        /*009a*/ 	.short	0x0034


	//----- nvinfo : EIATTR_PARAM_CBANK
	.align		4
        /*009c*/ 	.byte	0x04, 0x0a
        /*009e*/ 	.short	(.L_29 - .L_28)
	.align		4
.L_28:
        /*00a0*/ 	.word	index@(.nv.constant0.triton_poi_fused__unsafe_index_add_mul_sub_38)
        /*00a4*/ 	.short	0x0210
        /*00a6*/ 	.short	0x0034


	//----- nvinfo : EIATTR_SW_WAR
	.align		4
.L_29:
        /*00a8*/ 	.byte	0x04, 0x36
        /*00aa*/ 	.short	(.L_31 - .L_30)
.L_30:
        /*00ac*/ 	.word	0x00000008
.L_31:


//--------------------- .nv.callgraph             --------------------------
	.section	.nv.callgraph,"",@"SHT_CUDA_CALLGRAPH"
	.align	4
	.sectionentsize	8
	.align		4
        /*0000*/ 	.word	0x00000000
	.align		4
        /*0004*/ 	.word	0xffffffff
	.align		4
        /*0008*/ 	.word	0x00000000
	.align		4
        /*000c*/ 	.word	0xfffffffe
	.align		4
        /*0010*/ 	.word	0x00000000
	.align		4
        /*0014*/ 	.word	0xfffffffd
	.align		4
        /*0018*/ 	.word	0x00000000
	.align		4
        /*001c*/ 	.word	0xfffffffc


//--------------------- .text.triton_poi_fused__unsafe_index_add_mul_sub_38 --------------------------
	.section	.text.triton_poi_fused__unsafe_index_add_mul_sub_38,"ax",@progbits
	.align	128
        .global         triton_poi_fused__unsafe_index_add_mul_sub_38
        .type           triton_poi_fused__unsafe_index_add_mul_sub_38,@function
        .size           triton_poi_fused__unsafe_index_add_mul_sub_38,(.L_x_1 - triton_poi_fused__unsafe_index_add_mul_sub_38)
        .other          triton_poi_fused__unsafe_index_add_mul_sub_38,@"STO_CUDA_ENTRY STV_DEFAULT"
triton_poi_fused__unsafe_index_add_mul_sub_38:
.text.triton_poi_fused__unsafe_index_add_mul_sub_38:
[----:B------:R-:W-:Y:S01]  /*0000*/  LDC R1, c[0x0][0x28] ;  /* 0x00000a00ff017b82 */ /* 0x000fe20000000800 */
[----:B------:R-:W1:Y:S07]  /*0010*/  S2R R0, SR_TID.X ;  /* 0x0000000000007919 */ /* 0x000e6e0000002100 */
[----:B------:R-:W2:Y:S01]  /*0020*/  LDC.64 R14, c[0x0][0x210] ;  /* 0x00008400ff0e7b82 */ /* 0x000ea20000000a00 */
[----:B------:R-:W-:Y:S01]  /*0030*/  ULDC.64 UR4, c[0x0][0x208] ;  /* 0x0000820000047ab9 */ /* 0x000fe20000000a00 */
[----:B------:R-:W-:Y:S01]  /*0040*/  ULDC.64 UR6, c[0x0][0x220] ;  /* 0x0000880000067ab9 */ /* 0x000fe20000000a00 */
[----:B------:R-:W3:Y:S05]  /*0050*/  S2R R3, SR_CTAID.X ;  /* 0x0000000000037919 */ /* 0x000eea0000002500 */
[----:B------:R-:W4:Y:S01]  /*0060*/  LDC.64 R8, c[0x0][0x218] ;  /* 0x00008600ff087b82 */ /* 0x000f220000000a00 */
[----:B-1----:R-:W-:-:S05]  /*0070*/  IMAD.SHL.U32 R0, R0, 0x2, RZ ;  /* 0x0000000200007824 */ /* 0x002fca00078e00ff */
[----:B------:R-:W-:-:S05]  /*0080*/  LOP3.LUT R0, R0, 0xfe, RZ, 0xc0, !PT ;  /* 0x000000fe00007812 */ /* 0x000fca00078ec0ff */
[----:B---3--:R-:W-:-:S05]  /*0090*/  IMAD R0, R3, 0x100, R0 ;  /* 0x0000010003007824 */ /* 0x008fca00078e0200 */
[----:B------:R-:W-:-:S04]  /*00a0*/  SHF.R.S32.HI R5, RZ, 0x1f, R0 ;  /* 0x0000001fff057819 */ /* 0x000fc80000011400 */
[----:B------:R-:W-:-:S04]  /*00b0*/  LEA.HI R2, R5, R0, RZ, 0x4 ;  /* 0x0000000005027211 */ /* 0x000fc800078f20ff */
[----:B------:R-:W-:Y:S02]  /*00c0*/  SHF.R.S32.HI R4, RZ, 0x4, R2 ;  /* 0x00000004ff047819 */ /* 0x000fe40000011402 */
[----:B------:R-:W-:Y:S02]  /*00d0*/  LOP3.LUT R7, R2, 0xfffffff0, RZ, 0xc0, !PT ;  /* 0xfffffff002077812 */ /* 0x000fe400078ec0ff */
[----:B------:R-:W-:-:S04]  /*00e0*/  LEA.HI R5, R4, R4, RZ, 0x4 ;  /* 0x0000000404057211 */ /* 0x000fc800078f20ff */
[----:B------:R-:W-:-:S05]  /*00f0*/  LOP3.LUT R5, R5, 0xfffffff0, RZ, 0xc0, !PT ;  /* 0xfffffff005057812 */ /* 0x000fca00078ec0ff */
[----:B------:R-:W-:-:S04]  /*0100*/  IMAD.IADD R5, R4, 0x1, -R5 ;  /* 0x0000000104057824 */ /* 0x000fc800078e0a05 */
[----:B--2---:R-:W-:Y:S02]  /*0110*/  IMAD.WIDE R14, R5, 0x8, R14 ;  /* 0x00000008050e7825 */ /* 0x004fe400078e020e */
[----:B------:R-:W1:Y:S04]  /*0120*/  LDC.64 R4, c[0x0][0x228] ;  /* 0x00008a00ff047b82 */ /* 0x000e680000000a00 */
[----:B------:R-:W2:Y:S01]  /*0130*/  LDG.E.EL.64 R14, desc[UR4][R14.64] ;  /* 0x000000040e0e7981 */ /* 0x000ea2000c2e1b00 */
[----:B------:R-:W-:-:S04]  /*0140*/  IMAD.IADD R12, R0, 0x1, -R7 ;  /* 0x00000001000c7824 */ /* 0x000fc800078e0a07 */
[----:B----4-:R-:W-:-:S06]  /*0150*/  IMAD.WIDE R8, R12, 0x8, R8 ;  /* 0x000000080c087825 */ /* 0x010fcc00078e0208 */
[----:B------:R-:W3:Y:S01]  /*0160*/  LDG.E.EL.128 R8, desc[UR4][R8.64] ;  /* 0x0000000408087981 */ /* 0x000ee2000c2e1d00 */
[----:B-1----:R-:W-:-:S06]  /*0170*/  IMAD.WIDE R4, R12, 0x8, R4 ;  /* 0x000000080c047825 */ /* 0x002fcc00078e0204 */
[----:B------:R-:W4:Y:S01]  /*0180*/  LDG.E.EL.128 R4, desc[UR4][R4.64] ;  /* 0x0000000404047981 */ /* 0x000f22000c2e1d00 */
[----:B------:R-:W-:-:S04]  /*0190*/  SHF.R.S32.HI R3, RZ, 0x17, R3 ;  /* 0x00000017ff037819 */ /* 0x000fc80000011403 */
[----:B------:R-:W-:-:S04]  /*01a0*/  SGXT R3, R3, 0x1 ;  /* 0x000000010303781a */ /* 0x000fc80000000200 */
[----:B------:R-:W-:Y:S02]  /*01b0*/  LEA.HI R3, R3, R0, RZ, 0x8 ;  /* 0x0000000003037211 */ /* 0x000fe400078f40ff */
[----:B--2---:R-:W-:-:S04]  /*01c0*/  SHF.R.U32.HI R13, RZ, 0x1a, R15 ;  /* 0x0000001aff0d7819 */ /* 0x004fc8000001160f */
[----:B------:R-:W-:-:S04]  /*01d0*/  LOP3.LUT R13, R13, 0x20, RZ, 0xc0, !PT ;  /* 0x000000200d0d7812 */ /* 0x000fc800078ec0ff */
[----:B------:R-:W-:Y:S02]  /*01e0*/  IADD3 R16, P0, R14, R13, RZ ;  /* 0x0000000d0e107210 */ /* 0x000fe40007f1e0ff */
[----:B---3--:R-:W-:-:S03]  /*01f0*/  SHF.R.U32.HI R19, RZ, 0x18, R9 ;  /* 0x00000018ff137819 */ /* 0x008fc60000011609 */
[----:B------:R-:W-:Y:S01]  /*0200*/  IMAD.X R13, RZ, RZ, R15, P0 ;  /* 0x000000ffff0d7224 */ /* 0x000fe200000e060f */
[----:B------:R-:W-:Y:S01]  /*0210*/  LEA R2, P0, R8, UR6, 0x2 ;  /* 0x0000000608027c11 */ /* 0x000fe2000f8010ff */
[----:B------:R-:W-:Y:S01]  /*0220*/  IMAD.SHL.U32 R14, R16, 0x80, RZ ;  /* 0x00000080100e7824 */ /* 0x000fe200078e00ff */
[----:B------:R-:W-:Y:S02]  /*0230*/  SHF.R.U32.HI R15, RZ, 0x18, R11 ;  /* 0x00000018ff0f7819 */ /* 0x000fe4000001160b */
[----:B------:R-:W-:Y:S02]  /*0240*/  LEA R17, P1, R10, UR6, 0x2 ;  /* 0x000000060a117c11 */ /* 0x000fe4000f8210ff */
[----:B------:R-:W-:Y:S02]  /*0250*/  LEA.HI.X R18, R8, UR7, R9, 0x2, P0 ;  /* 0x0000000708127c11 */ /* 0x000fe400080f1409 */
[----:B------:R-:W-:Y:S02]  /*0260*/  SHF.L.U64.HI R13, R16, 0x7, R13 ;  /* 0x00000007100d7819 */ /* 0x000fe4000001020d */
[----:B------:R-:W-:-:S02]  /*0270*/  LOP3.LUT R15, R15, 0x80, RZ, 0xc0, !PT ;  /* 0x000000800f0f7812 */ /* 0x000fc400078ec0ff */
[----:B----4-:R-:W-:Y:S02]  /*0280*/  LEA R9, P4, R4, UR6, 0x2 ;  /* 0x0000000604097c11 */ /* 0x010fe4000f8810ff */
[----:B------:R-:W-:Y:S02]  /*0290*/  LEA.HI.X R16, R10, UR7, R11, 0x2, P1 ;  /* 0x000000070a107c11 */ /* 0x000fe400088f140b */
[--C-:B------:R-:W-:Y:S02]  /*02a0*/  SHF.R.U32.HI R11, RZ, 0x18, R5.reuse ;  /* 0x00000018ff0b7819 */ /* 0x100fe40000011605 */
[----:B------:R-:W-:Y:S02]  /*02b0*/  LEA.HI.X R20, R4, UR7, R5, 0x2, P4 ;  /* 0x0000000704147c11 */ /* 0x000fe4000a0f1405 */
[----:B------:R-:W1:Y:S01]  /*02c0*/  LDC.64 R4, c[0x0][0x230] ;  /* 0x00008c00ff047b82 */ /* 0x000e620000000a00 */
[----:B------:R-:W-:Y:S02]  /*02d0*/  IADD3 R8, P2, P3, R14, R17, R15 ;  /* 0x000000110e087210 */ /* 0x000fe40007b5e00f */
[----:B------:R-:W-:-:S02]  /*02e0*/  LOP3.LUT R19, R19, 0x80, RZ, 0xc0, !PT ;  /* 0x0000008013137812 */ /* 0x000fc400078ec0ff */
[----:B------:R-:W-:Y:S02]  /*02f0*/  LEA R15, P4, R6, UR6, 0x2 ;  /* 0x00000006060f7c11 */ /* 0x000fe4000f8810ff */
[----:B------:R-:W-:Y:S02]  /*0300*/  SHF.R.U32.HI R10, RZ, 0x18, R7 ;  /* 0x00000018ff0a7819 */ /* 0x000fe40000011607 */
[----:B------:R-:W-:Y:S02]  /*0310*/  LOP3.LUT R11, R11, 0x80, RZ, 0xc0, !PT ;  /* 0x000000800b0b7812 */ /* 0x000fe400078ec0ff */
[----:B------:R-:W-:Y:S02]  /*0320*/  IADD3 R2, P0, P1, R14, R2, R19 ;  /* 0x000000020e027210 */ /* 0x000fe4000791e013 */
[----:B------:R-:W-:Y:S02]  /*0330*/  LEA.HI.X R22, R6, UR7, R7, 0x2, P4 ;  /* 0x0000000706167c11 */ /* 0x000fe4000a0f1407 */
[----:B------:R-:W-:-:S02]  /*0340*/  LOP3.LUT R7, R10, 0x80, RZ, 0xc0, !PT ;  /* 0x000000800a077812 */ /* 0x000fc400078ec0ff */
[C---:B------:R-:W-:Y:S01]  /*0350*/  IADD3 R6, P4, P5, R14.reuse, R9, R11 ;  /* 0x000000090e067210 */ /* 0x040fe20007d9e00b */
[----:B------:R-:W-:Y:S01]  /*0360*/  IMAD.SHL.U32 R11, R3, 0x4, RZ ;  /* 0x00000004030b7824 */ /* 0x000fe200078e00ff */
[----:B------:R-:W-:Y:S02]  /*0370*/  IADD3.X R3, R13, R18, RZ, P0, P1 ;  /* 0x000000120d037210 */ /* 0x000fe400007e24ff */
[----:B------:R-:W-:Y:S02]  /*0380*/  IADD3 R10, P0, P1, R14, R15, R7 ;  /* 0x0000000f0e0a7210 */ /* 0x000fe4000791e007 */
[----:B------:R-:W-:Y:S02]  /*0390*/  LOP3.LUT R15, R11, 0xfffffc00, RZ, 0xc0, !PT ;  /* 0xfffffc000b0f7812 */ /* 0x000fe400078ec0ff */
[C---:B------:R-:W-:Y:S02]  /*03a0*/  IADD3.X R9, R13.reuse, R16, RZ, P2, P3 ;  /* 0x000000100d097210 */ /* 0x040fe400017e64ff */
[----:B------:R-:W-:Y:S01]  /*03b0*/  IADD3.X R7, R13, R20, RZ, P4, P5 ;  /* 0x000000140d077210 */ /* 0x000fe200027ea4ff */
[----:B------:R-:W-:Y:S01]  /*03c0*/  IMAD.WIDE R2, R15, 0x4, R2 ;  /* 0x000000040f027825 */ /* 0x000fe200078e0202 */
[----:B------:R-:W-:-:S03]  /*03d0*/  IADD3.X R11, R13, R22, RZ, P0, P1 ;  /* 0x000000160d0b7210 */ /* 0x000fc600007e24ff */
[C---:B------:R-:W-:Y:S02]  /*03e0*/  IMAD.WIDE R8, R15.reuse, 0x4, R8 ;  /* 0x000000040f087825 */ /* 0x040fe400078e0208 */
[----:B------:R-:W2:Y:S02]  /*03f0*/  LDG.E.EL R3, desc[UR4][R2.64] ;  /* 0x0000000402037981 */ /* 0x000ea4000c2e1900 */
[C---:B------:R-:W-:Y:S02]  /*0400*/  IMAD.WIDE R6, R15.reuse, 0x4, R6 ;  /* 0x000000040f067825 */ /* 0x040fe400078e0206 */
[----:B------:R-:W3:Y:S02]  /*0410*/  LDG.E.EL R8, desc[UR4][R8.64] ;  /* 0x0000000408087981 */ /* 0x000ee4000c2e1900 */
[----:B------:R-:W-:Y:S02]  /*0420*/  IMAD.WIDE R10, R15, 0x4, R10 ;  /* 0x000000040f0a7825 */ /* 0x000fe400078e020a */
[----:B------:R-:W2:Y:S02]  /*0430*/  LDG.E.EL R6, desc[UR4][R6.64] ;  /* 0x0000000406067981 */ /* 0x000ea4000c2e1900 */
[----:B-1----:R-:W-:-:S02]  /*0440*/  IMAD.WIDE R4, R12, 0x4, R4 ;  /* 0x000000040c047825 */ /* 0x002fc400078e0204 */
[----:B------:R-:W3:Y:S01]  /*0450*/  LDG.E.EL R11, desc[UR4][R10.64] ;  /* 0x000000040a0b7981 */ /* 0x000ee2000c2e1900 */
[----:B------:R-:W1:Y:S03]  /*0460*/  LDC.64 R12, c[0x0][0x238] ;  /* 0x00008e00ff0c7b82 */ /* 0x000e660000000a00 */
[----:B------:R-:W4:Y:S01]  /*0470*/  LDG.E.EL.64 R4, desc[UR4][R4.64] ;  /* 0x0000000404047981 */ /* 0x000f22000c2e1b00 */
[----:B-1----:R-:W-:-:S04]  /*0480*/  IMAD.WIDE R12, R0, 0x4, R12 ;  /* 0x00000004000c7825 */ /* 0x002fc800078e020c */
[----:B--2---:R-:W-:Y:S01]  /*0490*/  FADD R14, -R3, R6 ;  /* 0x00000006030e7221 */ /* 0x004fe20000000100 */
[----:B---3--:R-:W-:-:S03]  /*04a0*/  FADD R15, -R8, R11 ;  /* 0x0000000b080f7221 */ /* 0x008fc60000000100 */
[----:B----4-:R-:W-:Y:S01]  /*04b0*/  FFMA R14, R4, R14, R3 ;  /* 0x0000000e040e7223 */ /* 0x010fe20000000003 */
[----:B------:R-:W-:-:S05]  /*04c0*/  FFMA R15, R5, R15, R8 ;  /* 0x0000000f050f7223 */ /* 0x000fca0000000008 */
[----:B------:R-:W-:Y:S01]  /*04d0*/  STG.E.64 desc[UR4][R12.64], R14 ;  /* 0x0000000e0c007986 */ /* 0x000fe2000c101b04 */
[----:B------:R-:W-:Y:S05]  /*04e0*/  EXIT ;  /* 0x000000000000794d */ /* 0x000fea0003800000 */
.L_x_0:
[----:B------:R-:W-:-:S00]  /*04f0*/  BRA `(.L_x_0) ;  /* 0xfffffffc00fc7947 */ /* 0x000fc0000383ffff */
[----:B------:R-:W-:-:S00]  /*0500*/  NOP ;  /* 0x0000000000007918 */ /* 0x000fc00000000000 */
[----:B------:R-:W-:-:S00]  /*0510*/  NOP ;  /* 0x0000000000007918 */ /* 0x000fc00000000000 */
[----:B------:R-:W-:-:S00]  /*0520*/  NOP ;  /* 0x0000000000007918 */ /* 0x000fc00000000000 */
[----:B------:R-:W-:-:S00]  /*0530*/  NOP ;  /* 0x0000000000007918 */ /* 0x000fc00000000000 */
[----:B------:R-:W-:-:S00]  /*0540*/  NOP ;  /* 0x0000000000007918 */ /* 0x000fc00000000000 */
[----:B------:R-:W-:-:S00]  /*0550*/  NOP ;  /* 0x0000000000007918 */ /* 0x000fc00000000000 */
[----:B------:R-:W-:-:S00]  /*0560*/  NOP ;  /* 0x0000000000007918 */ /* 0x000fc00000000000 */
[----:B------:R-:W-:-:S00]  /*0570*/  NOP ;  /* 0x0000000000007918 */ /* 0x000fc00000000000 */
.L_x_1:


//--------------------- .nv.constant0.triton_poi_fused__unsafe_index_add_mul_sub_38 --------------------------
	.section	.nv.constant0.triton_poi_fused__unsafe_index_add_mul_sub_38,"a",@progbits
	.sectionflags	@""
	.align	4
.nv.constant0.triton_poi_fused__unsafe_index_add_mul_sub_38:
	.zero		580
